//
// Generated by NVIDIA NVVM Compiler
//
// Compiler Build ID: CL-36424714
// Cuda compilation tools, release 13.0, V13.0.88
// Based on NVVM 20.0.0
//

.version 9.0
.target sm_100
.address_size 64

	// .globl	_Z21count_keywords_kernelPKciS0_PKiS2_iPi

.visible .entry _Z21count_keywords_kernelPKciS0_PKiS2_iPi(
	.param .u64 .ptr .align 1 _Z21count_keywords_kernelPKciS0_PKiS2_iPi_param_0,
	.param .u32 _Z21count_keywords_kernelPKciS0_PKiS2_iPi_param_1,
	.param .u64 .ptr .align 1 _Z21count_keywords_kernelPKciS0_PKiS2_iPi_param_2,
	.param .u64 .ptr .align 1 _Z21count_keywords_kernelPKciS0_PKiS2_iPi_param_3,
	.param .u64 .ptr .align 1 _Z21count_keywords_kernelPKciS0_PKiS2_iPi_param_4,
	.param .u32 _Z21count_keywords_kernelPKciS0_PKiS2_iPi_param_5,
	.param .u64 .ptr .align 1 _Z21count_keywords_kernelPKciS0_PKiS2_iPi_param_6
)
{
	.reg .pred 	%p<9>;
	.reg .b16 	%rs<3>;
	.reg .b32 	%r<21>;
	.reg .b64 	%rd<21>;

	ld.param.u64 	%rd6, [_Z21count_keywords_kernelPKciS0_PKiS2_iPi_param_0];
	ld.param.u32 	%r8, [_Z21count_keywords_kernelPKciS0_PKiS2_iPi_param_1];
	ld.param.u64 	%rd7, [_Z21count_keywords_kernelPKciS0_PKiS2_iPi_param_2];
	ld.param.u64 	%rd8, [_Z21count_keywords_kernelPKciS0_PKiS2_iPi_param_3];
	ld.param.u64 	%rd9, [_Z21count_keywords_kernelPKciS0_PKiS2_iPi_param_4];
	ld.param.u32 	%r9, [_Z21count_keywords_kernelPKciS0_PKiS2_iPi_param_5];
	ld.param.u64 	%rd10, [_Z21count_keywords_kernelPKciS0_PKiS2_iPi_param_6];
	mov.u32 	%r10, %ctaid.x;
	mov.u32 	%r11, %ntid.x;
	mov.u32 	%r12, %tid.x;
	mad.lo.s32 	%r1, %r10, %r11, %r12;
	setp.ge.s32 	%p1, %r1, %r8;
	setp.lt.s32 	%p2, %r9, 1;
	or.pred  	%p3, %p1, %p2;
	@%p3 bra 	$L__BB0_9;
	cvta.to.global.u64 	%rd1, %rd9;
	cvta.to.global.u64 	%rd2, %rd8;
	cvta.to.global.u64 	%rd3, %rd6;
	cvta.to.global.u64 	%rd4, %rd7;
	cvta.to.global.u64 	%rd5, %rd10;
	mov.b32 	%r19, 0;
$L__BB0_2:
	mul.wide.u32 	%rd11, %r19, 4;
	add.s64 	%rd12, %rd1, %rd11;
	ld.global.u32 	%r3, [%rd12];
	add.s32 	%r14, %r3, %r1;
	setp.gt.s32 	%p4, %r14, %r8;
	@%p4 bra 	$L__BB0_8;
	add.s64 	%rd14, %rd2, %rd11;
	ld.global.u32 	%r4, [%rd14];
	setp.lt.s32 	%p5, %r3, 1;
	@%p5 bra 	$L__BB0_7;
	mov.b32 	%r20, 0;
	bra.uni 	$L__BB0_6;
$L__BB0_5:
	add.s32 	%r20, %r20, 1;
	setp.eq.s32 	%p7, %r20, %r3;
	@%p7 bra 	$L__BB0_7;
$L__BB0_6:
	add.s32 	%r16, %r20, %r1;
	cvt.s64.s32 	%rd15, %r16;
	add.s64 	%rd16, %rd3, %rd15;
	ld.global.u8 	%rs1, [%rd16];
	add.s32 	%r17, %r20, %r4;
	cvt.s64.s32 	%rd17, %r17;
	add.s64 	%rd18, %rd4, %rd17;
	ld.global.u8 	%rs2, [%rd18];
	setp.eq.s16 	%p6, %rs1, %rs2;
	@%p6 bra 	$L__BB0_5;
	bra.uni 	$L__BB0_8;
$L__BB0_7:
	add.s64 	%rd20, %rd5, %rd11;
	atom.global.add.u32 	%r18, [%rd20], 1;
$L__BB0_8:
	add.s32 	%r19, %r19, 1;
	setp.ne.s32 	%p8, %r19, %r9;
	@%p8 bra 	$L__BB0_2;
$L__BB0_9:
	ret;

}


// ===== COMPILED SASS (sm_100) =====

	.target	sm_100

	.elftype	@"ET_EXEC"


//--------------------- .note.nv.tkinfo           --------------------------
	.section	.note.nv.tkinfo,"",@"SHT_NOTE"
	.sectionflags	@"SHF_NOTE_NV_TKINFO"
	.tkinfo
        /*0018*/ 	.word	0x00000002
        /*0030*/ 	.string	""
        /*0030*/ 	.string	"ptxas"
        /*0030*/ 	.string	"Cuda compilation tools, release 13.0, V13.0.88"
        /*0030*/ 	.string	"Build cuda_13.0.r13.0/compiler.36424714_0"
        /*0030*/ 	.string	"-arch sm_100 -m 64 "



//--------------------- .note.nv.cuinfo           --------------------------
	.section	.note.nv.cuinfo,"",@"SHT_NOTE"
	.sectionflags	@"SHF_NOTE_NV_CUINFO"
        /*0018*/ 	.short	0x0002
        /*001a*/ 	.short	0x0064
        /*001c*/ 	.short	0x0082
	.zero		2


//--------------------- .nv.info                  --------------------------
	.section	.nv.info,"",@"SHT_CUDA_INFO"
	.align	4


	//----- nvinfo : EIATTR_REGCOUNT
	.align		4
        /*0000*/ 	.byte	0x04, 0x2f
        /*0002*/ 	.short	(.L_1 - .L_0)
	.align		4
.L_0:
        /*0004*/ 	.word	index@(_Z21count_keywords_kernelPKciS0_PKiS2_iPi)
        /*0008*/ 	.word	0x0000000e


	//----- nvinfo : EIATTR_FRAME_SIZE
	.align		4
.L_1:
        /*000c*/ 	.byte	0x04, 0x11
        /*000e*/ 	.short	(.L_3 - .L_2)
	.align		4
.L_2:
        /*0010*/ 	.word	index@(_Z21count_keywords_kernelPKciS0_PKiS2_iPi)
        /*0014*/ 	.word	0x00000000


	//----- nvinfo : EIATTR_MIN_STACK_SIZE
	.align		4
.L_3:
        /*0018*/ 	.byte	0x04, 0x12
        /*001a*/ 	.short	(.L_5 - .L_4)
	.align		4
.L_4:
        /*001c*/ 	.word	index@(_Z21count_keywords_kernelPKciS0_PKiS2_iPi)
        /*0020*/ 	.word	0x00000000
.L_5:


//--------------------- .nv.compat                --------------------------
	.section	.nv.compat,"",@"SHT_CUDA_COMPAT_INFO"
	.align	4
        /*0000*/ 	.byte	0x02, 0x09, 0x00, 0x00, 0x02, 0x02, 0x01, 0x00, 0x02, 0x05, 0x05, 0x00, 0x03, 0x07, 0x01, 0x01
        /*0010*/ 	.byte	0x02, 0x03, 0x00, 0x00, 0x02, 0x06, 0x01, 0x00, 0x04, 0x0b, 0x08, 0x00, 0x09, 0x00, 0x00, 0x00
        /*0020*/ 	.byte	0x00, 0x00, 0x00, 0x00


//--------------------- .nv.info._Z21count_keywords_kernelPKciS0_PKiS2_iPi --------------------------
	.section	.nv.info._Z21count_keywords_kernelPKciS0_PKiS2_iPi,"",@"SHT_CUDA_INFO"
	.sectionflags	@""
	.align	4


	//----- nvinfo : EIATTR_CUDA_API_VERSION
	.align		4
        /*0000*/ 	.byte	0x04, 0x37
        /*0002*/ 	.short	(.L_7 - .L_6)
.L_6:
        /*0004*/ 	.word	0x00000082


	//----- nvinfo : EIATTR_KPARAM_INFO
	.align		4
.L_7:
        /*0008*/ 	.byte	0x04, 0x17
        /*000a*/ 	.short	(.L_9 - .L_8)
.L_8:
        /*000c*/ 	.word	0x00000000
        /*0010*/ 	.short	0x0006
        /*0012*/ 	.short	0x0030
        /*0014*/ 	.byte	0x00, 0xf5, 0x21, 0x00


	//----- nvinfo : EIATTR_KPARAM_INFO
	.align		4
.L_9:
        /*0018*/ 	.byte	0x04, 0x17
        /*001a*/ 	.short	(.L_11 - .L_10)
.L_10:
        /*001c*/ 	.word	0x00000000
        /*0020*/ 	.short	0x0005
        /*0022*/ 	.short	0x0028
        /*0024*/ 	.byte	0x00, 0xf0, 0x11, 0x00


	//----- nvinfo : EIATTR_KPARAM_INFO
	.align		4
.L_11:
        /*0028*/ 	.byte	0x04, 0x17
        /*002a*/ 	.short	(.L_13 - .L_12)
.L_12:
        /*002c*/ 	.word	0x00000000
        /*0030*/ 	.short	0x0004
        /*0032*/ 	.short	0x0020
        /*0034*/ 	.byte	0x00, 0xf5, 0x21, 0x00


	//----- nvinfo : EIATTR_KPARAM_INFO
	.align		4
.L_13:
        /*0038*/ 	.byte	0x04, 0x17
        /*003a*/ 	.short	(.L_15 - .L_14)
.L_14:
        /*003c*/ 	.word	0x00000000
        /*0040*/ 	.short	0x0003
        /*0042*/ 	.short	0x0018
        /*0044*/ 	.byte	0x00, 0xf5, 0x21, 0x00


	//----- nvinfo : EIATTR_KPARAM_INFO
	.align		4
.L_15:
        /*0048*/ 	.byte	0x04, 0x17
        /*004a*/ 	.short	(.L_17 - .L_16)
.L_16:
        /*004c*/ 	.word	0x00000000
        /*0050*/ 	.short	0x0002
        /*0052*/ 	.short	0x0010
        /*0054*/ 	.byte	0x00, 0xf5, 0x21, 0x00


	//----- nvinfo : EIATTR_KPARAM_INFO
	.align		4
.L_17:
        /*0058*/ 	.byte	0x04, 0x17
        /*005a*/ 	.short	(.L_19 - .L_18)
.L_18:
        /*005c*/ 	.word	0x00000000
        /*0060*/ 	.short	0x0001
        /*0062*/ 	.short	0x0008
        /*0064*/ 	.byte	0x00, 0xf0, 0x11, 0x00


	//----- nvinfo : EIATTR_KPARAM_INFO
	.align		4
.L_19:
        /*0068*/ 	.byte	0x04, 0x17
        /*006a*/ 	.short	(.L_21 - .L_20)
.L_20:
        /*006c*/ 	.word	0x00000000
        /*0070*/ 	.short	0x0000
        /*0072*/ 	.short	0x0000
        /*0074*/ 	.byte	0x00, 0xf5, 0x21, 0x00


	//----- nvinfo : EIATTR_SPARSE_MMA_MASK
	.align		4
.L_21:
        /*0078*/ 	.byte	0x03, 0x50
        /*007a*/ 	.short	0x0000


	//----- nvinfo : EIATTR_MAXREG_COUNT
	.align		4
        /*007c*/ 	.byte	0x03, 0x1b
        /*007e*/ 	.short	0x00ff


	//----- nvinfo : EIATTR_MERCURY_ISA_VERSION
	.align		4
        /*0080*/ 	.byte	0x03, 0x5f
        /*0082*/ 	.short	0x0101


	//----- nvinfo : EIATTR_INT_WARP_WIDE_INSTR_OFFSETS
	.align		4
        /*0084*/ 	.byte	0x04, 0x31
        /*0086*/ 	.short	(.L_23 - .L_22)


	//   ....[0]....
.L_22:
        /*0088*/ 	.word	0x000002f0


	//----- nvinfo : EIATTR_VRC_CTA_INIT_COUNT
	.align		4
.L_23:
        /*008c*/ 	.byte	0x02, 0x4a
	.zero		1
	.zero		1


	//----- nvinfo : EIATTR_EXIT_INSTR_OFFSETS
	.align		4
        /*0090*/ 	.byte	0x04, 0x1c
        /*0092*/ 	.short	(.L_25 - .L_24)


	//   ....[0]....
.L_24:
        /*0094*/ 	.word	0x00000090


	//   ....[1]....
        /*0098*/ 	.word	0x00000370


	//----- nvinfo : EIATTR_CRS_STACK_SIZE
	.align		4
.L_25:
        /*009c*/ 	.byte	0x04, 0x1e
        /*009e*/ 	.short	(.L_27 - .L_26)
.L_26:
        /*00a0*/ 	.word	0x00000000


	//----- nvinfo : EIATTR_CBANK_PARAM_SIZE
	.align		4
.L_27:
        /*00a4*/ 	.byte	0x03, 0x19
        /*00a6*/ 	.short	0x0038


	//----- nvinfo : EIATTR_PARAM_CBANK
	.align		4
        /*00a8*/ 	.byte	0x04, 0x0a
        /*00aa*/ 	.short	(.L_29 - .L_28)
	.align		4
.L_28:
        /*00ac*/ 	.word	index@(.nv.constant0._Z21count_keywords_kernelPKciS0_PKiS2_iPi)
        /*00b0*/ 	.short	0x0380
        /*00b2*/ 	.short	0x0038


	//----- nvinfo : EIATTR_SW_WAR
	.align		4
.L_29:
        /*00b4*/ 	.byte	0x04, 0x36
        /*00b6*/ 	.short	(.L_31 - .L_30)
.L_30:
        /*00b8*/ 	.word	0x00000008
.L_31:


//--------------------- .nv.callgraph             --------------------------
	.section	.nv.callgraph,"",@"SHT_CUDA_CALLGRAPH"
	.align	4
	.sectionentsize	8
	.align		4
        /*0000*/ 	.word	0x00000000
	.align		4
        /*0004*/ 	.word	0xffffffff
	.align		4
        /*0008*/ 	.word	0x00000000
	.align		4
        /*000c*/ 	.word	0xfffffffe
	.align		4
        /*0010*/ 	.word	0x00000000
	.align		4
        /*0014*/ 	.word	0xfffffffd
	.align		4
        /*0018*/ 	.word	0x00000000
	.align		4
        /*001c*/ 	.word	0xfffffffc


//--------------------- .text._Z21count_keywords_kernelPKciS0_PKiS2_iPi --------------------------
	.section	.text._Z21count_keywords_kernelPKciS0_PKiS2_iPi,"ax",@progbits
	.align	128
        .global         _Z21count_keywords_kernelPKciS0_PKiS2_iPi
        .type           _Z21count_keywords_kernelPKciS0_PKiS2_iPi,@function
        .size           _Z21count_keywords_kernelPKciS0_PKiS2_iPi,(.L_x_6 - _Z21count_keywords_kernelPKciS0_PKiS2_iPi)
        .other          _Z21count_keywords_kernelPKciS0_PKiS2_iPi,@"STO_CUDA_ENTRY STV_DEFAULT"
_Z21count_keywords_kernelPKciS0_PKiS2_iPi:
.text._Z21count_keywords_kernelPKciS0_PKiS2_iPi:
[----:B------:R-:W-:Y:S01]  /*0000*/  LDC R1, c[0x0][0x37c] ;  /* 0x0000df00ff017b82 */ /* 0x000fe20000000800 */
[----:B------:R-:W0:Y:S07]  /*0010*/  S2R R3, SR_TID.X ;  /* 0x0000000000037919 */ /* 0x000e2e0000002100 */
[----:B------:R-:W0:Y:S01]  /*0020*/  S2UR UR4, SR_CTAID.X ;  /* 0x00000000000479c3 */ /* 0x000e220000002500 */
[----:B------:R-:W1:Y:S07]  /*0030*/  LDCU UR5, c[0x0][0x388] ;  /* 0x00007100ff0577ac */ /* 0x000e6e0008000800 */
[----:B------:R-:W0:Y:S08]  /*0040*/  LDC R0, c[0x0][0x360] ;  /* 0x0000d800ff007b82 */ /* 0x000e300000000800 */
[----:B------:R-:W2:Y:S01]  /*0050*/  LDC R2, c[0x0][0x3a8] ;  /* 0x0000ea00ff027b82 */ /* 0x000ea20000000800 */
[----:B0-----:R-:W-:Y:S01]  /*0060*/  IMAD R0, R0, UR4, R3 ;  /* 0x0000000400007c24 */ /* 0x001fe2000f8e0203 */
[----:B--2---:R-:W-:-:S04]  /*0070*/  ISETP.GE.AND P0, PT, R2, 0x1, PT ;  /* 0x000000010200780c */ /* 0x004fc80003f06270 */
[----:B-1----:R-:W-:-:S13]  /*0080*/  ISETP.GE.OR P0, PT, R0, UR5, !P0 ;  /* 0x0000000500007c0c */ /* 0x002fda000c706670 */
[----:B------:R-:W-:Y:S05]  /*0090*/  @P0 EXIT ;  /* 0x000000000000094d */ /* 0x000fea0003800000 */
[----:B------:R-:W-:Y:S01]  /*00a0*/  IMAD.MOV.U32 R7, RZ, RZ, RZ ;  /* 0x000000ffff077224 */ /* 0x000fe200078e00ff */
[----:B------:R-:W0:Y:S06]  /*00b0*/  LDCU.64 UR4, c[0x0][0x358] ;  /* 0x00006b00ff0477ac */ /* 0x000e2c0008000a00 */
.L_x_4:
[----:B0-----:R-:W1:Y:S01]  /*00c0*/  LDC.64 R2, c[0x0][0x3a0] ;  /* 0x0000e800ff027b82 */ /* 0x001e620000000a00 */
[----:B------:R-:W2:Y:S01]  /*00d0*/  LDCU UR6, c[0x0][0x388] ;  /* 0x00007100ff0677ac */ /* 0x000ea20008000800 */
[----:B------:R-:W3:Y:S01]  /*00e0*/  LDCU UR7, c[0x0][0x3a8] ;  /* 0x00007500ff0777ac */ /* 0x000ee20008000800 */
[----:B------:R-:W-:Y:S01]  /*00f0*/  IMAD.MOV.U32 R11, RZ, RZ, R7 ;  /* 0x000000ffff0b7224 */ /* 0x000fe200078e0007 */
[----:B------:R-:W4:Y:S01]  /*0100*/  LDCU.64 UR8, c[0x0][0x380] ;  /* 0x00007000ff0877ac */ /* 0x000f220008000a00 */
[----:B------:R-:W0:Y:S01]  /*0110*/  LDCU.64 UR10, c[0x0][0x390] ;  /* 0x00007200ff0a77ac */ /* 0x000e220008000a00 */
[----:B-1----:R-:W-:-:S05]  /*0120*/  IMAD.WIDE.U32 R2, R7, 0x4, R2 ;  /* 0x0000000407027825 */ /* 0x002fca00078e0002 */
[----:B0-----:R-:W5:Y:S01]  /*0130*/  LDG.E R6, desc[UR4][R2.64] ;  /* 0x0000000402067981 */ /* 0x001f62000c1e1900 */
[----:B------:R-:W-:Y:S01]  /*0140*/  VIADD R7, R7, 0x1 ;  /* 0x0000000107077836 */ /* 0x000fe20000000000 */
[----:B------:R-:W-:Y:S04]  /*0150*/  BSSY.RECONVERGENT B0, `(.L_x_0) ;  /* 0x0000020000007945 */ /* 0x000fe80003800200 */
[----:B---3--:R-:W-:Y:S01]  /*0160*/  ISETP.NE.AND P0, PT, R7, UR7, PT ;  /* 0x0000000707007c0c */ /* 0x008fe2000bf05270 */
[----:B-----5:R-:W-:-:S05]  /*0170*/  IMAD.IADD R4, R0, 0x1, R6 ;  /* 0x0000000100047824 */ /* 0x020fca00078e0206 */
[----:B--2---:R-:W-:-:S13]  /*0180*/  ISETP.GT.AND P1, PT, R4, UR6, PT ;  /* 0x0000000604007c0c */ /* 0x004fda000bf24270 */
[----:B----4-:R-:W-:Y:S05]  /*0190*/  @P1 BRA `(.L_x_1) ;  /* 0x00000000006c1947 */ /* 0x010fea0003800000 */
[----:B------:R-:W-:-:S13]  /*01a0*/  ISETP.GE.AND P1, PT, R6, 0x1, PT ;  /* 0x000000010600780c */ /* 0x000fda0003f26270 */
[----:B------:R-:W-:Y:S05]  /*01b0*/  @!P1 BRA `(.L_x_2) ;  /* 0x0000000000449947 */ /* 0x000fea0003800000 */
[----:B------:R-:W0:Y:S02]  /*01c0*/  LDC.64 R2, c[0x0][0x398] ;  /* 0x0000e600ff027b82 */ /* 0x000e240000000a00 */
[----:B0-----:R-:W-:-:S05]  /*01d0*/  IMAD.WIDE.U32 R2, R11, 0x4, R2 ;  /* 0x000000040b027825 */ /* 0x001fca00078e0002 */
[----:B------:R0:W5:Y:S01]  /*01e0*/  LDG.E R8, desc[UR4][R2.64] ;  /* 0x0000000402087981 */ /* 0x000162000c1e1900 */
[----:B------:R-:W-:-:S07]  /*01f0*/  IMAD.MOV.U32 R9, RZ, RZ, RZ ;  /* 0x000000ffff097224 */ /* 0x000fce00078e00ff */
.L_x_3:
[--C-:B-----5:R-:W-:Y:S02]  /*0200*/  IMAD.IADD R5, R8, 0x1, R9.reuse ;  /* 0x0000000108057824 */ /* 0x120fe400078e0209 */
[----:B0-----:R-:W-:-:S03]  /*0210*/  IMAD.IADD R3, R0, 0x1, R9 ;  /* 0x0000000100037824 */ /* 0x001fc600078e0209 */
[----:B------:R-:W-:Y:S02]  /*0220*/  IADD3 R4, P2, PT, R5, UR10, RZ ;  /* 0x0000000a05047c10 */ /* 0x000fe4000ff5e0ff */
[----:B------:R-:W-:Y:S02]  /*0230*/  IADD3 R2, P1, PT, R3, UR8, RZ ;  /* 0x0000000803027c10 */ /* 0x000fe4000ff3e0ff */
[----:B------:R-:W-:Y:S02]  /*0240*/  LEA.HI.X.SX32 R5, R5, UR11, 0x1, P2 ;  /* 0x0000000b05057c11 */ /* 0x000fe400090f0eff */
[----:B------:R-:W-:-:S04]  /*0250*/  LEA.HI.X.SX32 R3, R3, UR9, 0x1, P1 ;  /* 0x0000000903037c11 */ /* 0x000fc800088f0eff */
[----:B------:R-:W2:Y:S04]  /*0260*/  LDG.E.U8 R5, desc[UR4][R4.64] ;  /* 0x0000000404057981 */ /* 0x000ea8000c1e1100 */
[----:B------:R-:W2:Y:S02]  /*0270*/  LDG.E.U8 R2, desc[UR4][R2.64] ;  /* 0x0000000402027981 */ /* 0x000ea4000c1e1100 */
[----:B--2---:R-:W-:-:S13]  /*0280*/  ISETP.NE.AND P1, PT, R2, R5, PT ;  /* 0x000000050200720c */ /* 0x004fda0003f25270 */
[----:B------:R-:W-:Y:S05]  /*0290*/  @P1 BRA `(.L_x_1) ;  /* 0x00000000002c1947 */ /* 0x000fea0003800000 */
[----:B------:R-:W-:-:S05]  /*02a0*/  VIADD R9, R9, 0x1 ;  /* 0x0000000109097836 */ /* 0x000fca0000000000 */
[----:B------:R-:W-:-:S13]  /*02b0*/  ISETP.NE.AND P1, PT, R9, R6, PT ;  /* 0x000000060900720c */ /* 0x000fda0003f25270 */
[----:B------:R-:W-:Y:S05]  /*02c0*/  @P1 BRA `(.L_x_3) ;  /* 0xfffffffc00cc1947 */ /* 0x000fea000383ffff */
.L_x_2:
[----:B------:R-:W0:Y:S01]  /*02d0*/  S2R R4, SR_LANEID ;  /* 0x0000000000047919 */ /* 0x000e220000000000 */
[----:B------:R-:W1:Y:S01]  /*02e0*/  LDC.64 R2, c[0x0][0x3b0] ;  /* 0x0000ec00ff027b82 */ /* 0x000e620000000a00 */
[----:B------:R-:W-:Y:S02]  /*02f0*/  VOTEU.ANY UR6, UPT, PT ;  /* 0x0000000000067886 */ /* 0x000fe400038e0100 */
[----:B------:R-:W-:Y:S02]  /*0300*/  UFLO.U32 UR7, UR6 ;  /* 0x00000006000772bd */ /* 0x000fe400080e0000 */
[----:B------:R-:W2:Y:S01]  /*0310*/  POPC R5, UR6 ;  /* 0x0000000600057d09 */ /* 0x000ea20008000000 */
[----:B-1----:R-:W-:-:S03]  /*0320*/  IMAD.WIDE.U32 R2, R11, 0x4, R2 ;  /* 0x000000040b027825 */ /* 0x002fc600078e0002 */
[----:B0-----:R-:W-:-:S13]  /*0330*/  ISETP.EQ.U32.AND P1, PT, R4, UR7, PT ;  /* 0x0000000704007c0c */ /* 0x001fda000bf22070 */
[----:B--2---:R0:W-:Y:S02]  /*0340*/  @P1 REDG.E.ADD.STRONG.GPU desc[UR4][R2.64], R5 ;  /* 0x000000050200198e */ /* 0x0041e4000c12e104 */
.L_x_1:
[----:B------:R-:W-:Y:S05]  /*0350*/  BSYNC.RECONVERGENT B0 ;  /* 0x0000000000007941 */ /* 0x000fea0003800200 */
.L_x_0:
[----:B------:R-:W-:Y:S05]  /*0360*/  @P0 BRA `(.L_x_4) ;  /* 0xfffffffc00540947 */ /* 0x000fea000383ffff */
[----:B------:R-:W-:Y:S05]  /*0370*/  EXIT ;  /* 0x000000000000794d */ /* 0x000fea0003800000 */
.L_x_5:
[----:B------:R-:W-:-:S00]  /*0380*/  BRA `(.L_x_5) ;  /* 0xfffffffc00fc7947 */ /* 0x000fc0000383ffff */
[----:B------:R-:W-:-:S00]  /*0390*/  NOP ;  /* 0x0000000000007918 */ /* 0x000fc00000000000 */
        /* <DEDUP_REMOVED lines=14> */
.L_x_6:


//--------------------- .nv.shared.reserved.0     --------------------------
	.section	.nv.shared.reserved.0,"aw",@nobits
	.weak		__nv_reservedSMEM_offset_0_alias
	.size		__nv_reservedSMEM_offset_0_alias, 0, 64
	.other		__nv_reservedSMEM_offset_0_alias,@"STO_CUDA_RESERVED_SHARED STV_DEFAULT"
__nv_reservedSMEM_offset_0_alias:
	.zero		0
	.zero		64


//--------------------- .nv.constant0._Z21count_keywords_kernelPKciS0_PKiS2_iPi --------------------------
	.section	.nv.constant0._Z21count_keywords_kernelPKciS0_PKiS2_iPi,"a",@progbits
	.sectionflags	@""
	.align	4
.nv.constant0._Z21count_keywords_kernelPKciS0_PKiS2_iPi:
	.zero		952


//--------------------- SYMBOLS --------------------------

	.type		.nv.reservedSmem.offset0,@object
	.size		.nv.reservedSmem.offset0,0x4
